//
// Generated by NVIDIA NVVM Compiler
//
// Compiler Build ID: CL-36424714
// Cuda compilation tools, release 13.0, V13.0.88
// Based on NVVM 20.0.0
//

.version 9.0
.target sm_100
.address_size 64

	// .globl	_Z10tet_volumePdiPiiS_

.visible .entry _Z10tet_volumePdiPiiS_(
	.param .u64 .ptr .align 1 _Z10tet_volumePdiPiiS__param_0,
	.param .u32 _Z10tet_volumePdiPiiS__param_1,
	.param .u64 .ptr .align 1 _Z10tet_volumePdiPiiS__param_2,
	.param .u32 _Z10tet_volumePdiPiiS__param_3,
	.param .u64 .ptr .align 1 _Z10tet_volumePdiPiiS__param_4
)
{
	.reg .pred 	%p<2>;
	.reg .b32 	%r<15>;
	.reg .b64 	%rd<22>;
	.reg .b64 	%fd<36>;

	ld.param.u32 	%r2, [_Z10tet_volumePdiPiiS__param_3];
	mov.u32 	%r3, %ntid.x;
	mov.u32 	%r4, %ctaid.x;
	mov.u32 	%r5, %tid.x;
	mad.lo.s32 	%r1, %r3, %r4, %r5;
	setp.ge.s32 	%p1, %r1, %r2;
	@%p1 bra 	$L__BB0_2;
	ld.param.u64 	%rd21, [_Z10tet_volumePdiPiiS__param_4];
	ld.param.u64 	%rd20, [_Z10tet_volumePdiPiiS__param_2];
	ld.param.u64 	%rd19, [_Z10tet_volumePdiPiiS__param_0];
	cvta.to.global.u64 	%rd4, %rd21;
	cvta.to.global.u64 	%rd5, %rd20;
	cvta.to.global.u64 	%rd6, %rd19;
	shl.b32 	%r6, %r1, 2;
	mul.wide.s32 	%rd7, %r6, 4;
	add.s64 	%rd8, %rd5, %rd7;
	ld.global.u32 	%r7, [%rd8];
	mul.lo.s32 	%r8, %r7, 3;
	ld.global.u32 	%r9, [%rd8+8];
	mul.lo.s32 	%r10, %r9, 3;
	ld.global.u32 	%r11, [%rd8+12];
	mul.lo.s32 	%r12, %r11, 3;
	mul.wide.s32 	%rd9, %r12, 8;
	add.s64 	%rd10, %rd6, %rd9;
	ld.global.u32 	%r13, [%rd8+4];
	mul.lo.s32 	%r14, %r13, 3;
	mul.wide.s32 	%rd11, %r14, 8;
	add.s64 	%rd12, %rd6, %rd11;
	ld.global.f64 	%fd1, [%rd12];
	ld.global.f64 	%fd2, [%rd10];
	sub.f64 	%fd3, %fd1, %fd2;
	ld.global.f64 	%fd4, [%rd12+8];
	ld.global.f64 	%fd5, [%rd10+8];
	sub.f64 	%fd6, %fd4, %fd5;
	ld.global.f64 	%fd7, [%rd12+16];
	ld.global.f64 	%fd8, [%rd10+16];
	sub.f64 	%fd9, %fd7, %fd8;
	mul.wide.s32 	%rd13, %r10, 8;
	add.s64 	%rd14, %rd6, %rd13;
	ld.global.f64 	%fd10, [%rd14];
	sub.f64 	%fd11, %fd10, %fd2;
	ld.global.f64 	%fd12, [%rd14+8];
	sub.f64 	%fd13, %fd12, %fd5;
	ld.global.f64 	%fd14, [%rd14+16];
	sub.f64 	%fd15, %fd14, %fd8;
	mul.f64 	%fd16, %fd6, %fd15;
	mul.f64 	%fd17, %fd9, %fd13;
	sub.f64 	%fd18, %fd16, %fd17;
	mul.f64 	%fd19, %fd9, %fd11;
	mul.f64 	%fd20, %fd3, %fd15;
	sub.f64 	%fd21, %fd19, %fd20;
	mul.f64 	%fd22, %fd3, %fd13;
	mul.f64 	%fd23, %fd6, %fd11;
	sub.f64 	%fd24, %fd22, %fd23;
	mul.wide.s32 	%rd15, %r8, 8;
	add.s64 	%rd16, %rd6, %rd15;
	ld.global.f64 	%fd25, [%rd16];
	sub.f64 	%fd26, %fd25, %fd2;
	ld.global.f64 	%fd27, [%rd16+8];
	sub.f64 	%fd28, %fd27, %fd5;
	ld.global.f64 	%fd29, [%rd16+16];
	sub.f64 	%fd30, %fd29, %fd8;
	fma.rn.f64 	%fd31, %fd18, %fd26, 0d0000000000000000;
	fma.rn.f64 	%fd32, %fd21, %fd28, %fd31;
	fma.rn.f64 	%fd33, %fd24, %fd30, %fd32;
	div.rn.f64 	%fd34, %fd33, 0d4018000000000000;
	abs.f64 	%fd35, %fd34;
	mul.wide.s32 	%rd17, %r1, 8;
	add.s64 	%rd18, %rd4, %rd17;
	st.global.f64 	[%rd18], %fd35;
$L__BB0_2:
	ret;

}


// ===== COMPILED SASS (sm_100) =====

	.target	sm_100

	.elftype	@"ET_EXEC"


//--------------------- .note.nv.tkinfo           --------------------------
	.section	.note.nv.tkinfo,"",@"SHT_NOTE"
	.sectionflags	@"SHF_NOTE_NV_TKINFO"
	.tkinfo
        /*0018*/ 	.word	0x00000002
        /*0030*/ 	.string	""
        /*0030*/ 	.string	"ptxas"
        /*0030*/ 	.string	"Cuda compilation tools, release 13.0, V13.0.88"
        /*0030*/ 	.string	"Build cuda_13.0.r13.0/compiler.36424714_0"
        /*0030*/ 	.string	"-arch sm_100 -m 64 "



//--------------------- .note.nv.cuinfo           --------------------------
	.section	.note.nv.cuinfo,"",@"SHT_NOTE"
	.sectionflags	@"SHF_NOTE_NV_CUINFO"
        /*0018*/ 	.short	0x0002
        /*001a*/ 	.short	0x0064
        /*001c*/ 	.short	0x0082
	.zero		2


//--------------------- .nv.info                  --------------------------
	.section	.nv.info,"",@"SHT_CUDA_INFO"
	.align	4


	//----- nvinfo : EIATTR_REGCOUNT
	.align		4
        /*0000*/ 	.byte	0x04, 0x2f
        /*0002*/ 	.short	(.L_1 - .L_0)
	.align		4
.L_0:
        /*0004*/ 	.word	index@(_Z10tet_volumePdiPiiS_)
        /*0008*/ 	.word	0x00000020


	//----- nvinfo : EIATTR_FRAME_SIZE
	.align		4
.L_1:
        /*000c*/ 	.byte	0x04, 0x11
        /*000e*/ 	.short	(.L_3 - .L_2)
	.align		4
.L_2:
        /*0010*/ 	.word	index@($__internal_0_$__cuda_sm20_div_rn_f64_full)
        /*0014*/ 	.word	0x00000000


	//----- nvinfo : EIATTR_FRAME_SIZE
	.align		4
.L_3:
        /*0018*/ 	.byte	0x04, 0x11
        /*001a*/ 	.short	(.L_5 - .L_4)
	.align		4
.L_4:
        /*001c*/ 	.word	index@(_Z10tet_volumePdiPiiS_)
        /*0020*/ 	.word	0x00000000


	//----- nvinfo : EIATTR_MIN_STACK_SIZE
	.align		4
.L_5:
        /*0024*/ 	.byte	0x04, 0x12
        /*0026*/ 	.short	(.L_7 - .L_6)
	.align		4
.L_6:
        /*0028*/ 	.word	index@(_Z10tet_volumePdiPiiS_)
        /*002c*/ 	.word	0x00000000
.L_7:


//--------------------- .nv.compat                --------------------------
	.section	.nv.compat,"",@"SHT_CUDA_COMPAT_INFO"
	.align	4
        /*0000*/ 	.byte	0x02, 0x09, 0x00, 0x00, 0x02, 0x02, 0x01, 0x00, 0x02, 0x05, 0x05, 0x00, 0x03, 0x07, 0x01, 0x01
        /*0010*/ 	.byte	0x02, 0x03, 0x00, 0x00, 0x02, 0x06, 0x01, 0x00, 0x04, 0x0b, 0x08, 0x00, 0x01, 0x00, 0x00, 0x00
        /*0020*/ 	.byte	0x00, 0x00, 0x00, 0x00


//--------------------- .nv.info._Z10tet_volumePdiPiiS_ --------------------------
	.section	.nv.info._Z10tet_volumePdiPiiS_,"",@"SHT_CUDA_INFO"
	.sectionflags	@""
	.align	4


	//----- nvinfo : EIATTR_CUDA_API_VERSION
	.align		4
        /*0000*/ 	.byte	0x04, 0x37
        /*0002*/ 	.short	(.L_9 - .L_8)
.L_8:
        /*0004*/ 	.word	0x00000082


	//----- nvinfo : EIATTR_KPARAM_INFO
	.align		4
.L_9:
        /*0008*/ 	.byte	0x04, 0x17
        /*000a*/ 	.short	(.L_11 - .L_10)
.L_10:
        /*000c*/ 	.word	0x00000000
        /*0010*/ 	.short	0x0004
        /*0012*/ 	.short	0x0020
        /*0014*/ 	.byte	0x00, 0xf5, 0x21, 0x00


	//----- nvinfo : EIATTR_KPARAM_INFO
	.align		4
.L_11:
        /*0018*/ 	.byte	0x04, 0x17
        /*001a*/ 	.short	(.L_13 - .L_12)
.L_12:
        /*001c*/ 	.word	0x00000000
        /*0020*/ 	.short	0x0003
        /*0022*/ 	.short	0x0018
        /*0024*/ 	.byte	0x00, 0xf0, 0x11, 0x00


	//----- nvinfo : EIATTR_KPARAM_INFO
	.align		4
.L_13:
        /*0028*/ 	.byte	0x04, 0x17
        /*002a*/ 	.short	(.L_15 - .L_14)
.L_14:
        /*002c*/ 	.word	0x00000000
        /*0030*/ 	.short	0x0002
        /*0032*/ 	.short	0x0010
        /*0034*/ 	.byte	0x00, 0xf5, 0x21, 0x00


	//----- nvinfo : EIATTR_KPARAM_INFO
	.align		4
.L_15:
        /*0038*/ 	.byte	0x04, 0x17
        /*003a*/ 	.short	(.L_17 - .L_16)
.L_16:
        /*003c*/ 	.word	0x00000000
        /*0040*/ 	.short	0x0001
        /*0042*/ 	.short	0x0008
        /*0044*/ 	.byte	0x00, 0xf0, 0x11, 0x00


	//----- nvinfo : EIATTR_KPARAM_INFO
	.align		4
.L_17:
        /*0048*/ 	.byte	0x04, 0x17
        /*004a*/ 	.short	(.L_19 - .L_18)
.L_18:
        /*004c*/ 	.word	0x00000000
        /*0050*/ 	.short	0x0000
        /*0052*/ 	.short	0x0000
        /*0054*/ 	.byte	0x00, 0xf5, 0x21, 0x00


	//----- nvinfo : EIATTR_SPARSE_MMA_MASK
	.align		4
.L_19:
        /*0058*/ 	.byte	0x03, 0x50
        /*005a*/ 	.short	0x0000


	//----- nvinfo : EIATTR_MAXREG_COUNT
	.align		4
        /*005c*/ 	.byte	0x03, 0x1b
        /*005e*/ 	.short	0x00ff


	//----- nvinfo : EIATTR_MERCURY_ISA_VERSION
	.align		4
        /*0060*/ 	.byte	0x03, 0x5f
        /*0062*/ 	.short	0x0101


	//----- nvinfo : EIATTR_VRC_CTA_INIT_COUNT
	.align		4
        /*0064*/ 	.byte	0x02, 0x4a
	.zero		1
	.zero		1


	//----- nvinfo : EIATTR_EXIT_INSTR_OFFSETS
	.align		4
        /*0068*/ 	.byte	0x04, 0x1c
        /*006a*/ 	.short	(.L_21 - .L_20)


	//   ....[0]....
.L_20:
        /*006c*/ 	.word	0x00000070


	//   ....[1]....
        /*0070*/ 	.word	0x000004f0


	//----- nvinfo : EIATTR_CRS_STACK_SIZE
	.align		4
.L_21:
        /*0074*/ 	.byte	0x04, 0x1e
        /*0076*/ 	.short	(.L_23 - .L_22)
.L_22:
        /*0078*/ 	.word	0x00000000


	//----- nvinfo : EIATTR_CBANK_PARAM_SIZE
	.align		4
.L_23:
        /*007c*/ 	.byte	0x03, 0x19
        /*007e*/ 	.short	0x0028


	//----- nvinfo : EIATTR_PARAM_CBANK
	.align		4
        /*0080*/ 	.byte	0x04, 0x0a
        /*0082*/ 	.short	(.L_25 - .L_24)
	.align		4
.L_24:
        /*0084*/ 	.word	index@(.nv.constant0._Z10tet_volumePdiPiiS_)
        /*0088*/ 	.short	0x0380
        /*008a*/ 	.short	0x0028


	//----- nvinfo : EIATTR_SW_WAR
	.align		4
.L_25:
        /*008c*/ 	.byte	0x04, 0x36
        /*008e*/ 	.short	(.L_27 - .L_26)
.L_26:
        /*0090*/ 	.word	0x00000008
.L_27:


//--------------------- .nv.callgraph             --------------------------
	.section	.nv.callgraph,"",@"SHT_CUDA_CALLGRAPH"
	.align	4
	.sectionentsize	8
	.align		4
        /*0000*/ 	.word	0x00000000
	.align		4
        /*0004*/ 	.word	0xffffffff
	.align		4
        /*0008*/ 	.word	0x00000000
	.align		4
        /*000c*/ 	.word	0xfffffffe
	.align		4
        /*0010*/ 	.word	0x00000000
	.align		4
        /*0014*/ 	.word	0xfffffffd
	.align		4
        /*0018*/ 	.word	0x00000000
	.align		4
        /*001c*/ 	.word	0xfffffffc


//--------------------- .text._Z10tet_volumePdiPiiS_ --------------------------
	.section	.text._Z10tet_volumePdiPiiS_,"ax",@progbits
	.align	128
        .global         _Z10tet_volumePdiPiiS_
        .type           _Z10tet_volumePdiPiiS_,@function
        .size           _Z10tet_volumePdiPiiS_,(.L_x_7 - _Z10tet_volumePdiPiiS_)
        .other          _Z10tet_volumePdiPiiS_,@"STO_CUDA_ENTRY STV_DEFAULT"
_Z10tet_volumePdiPiiS_:
.text._Z10tet_volumePdiPiiS_:
[----:B------:R-:W-:Y:S01]  /*0000*/  LDC R1, c[0x0][0x37c] ;  /* 0x0000df00ff017b82 */ /* 0x000fe20000000800 */
[----:B------:R-:W0:Y:S01]  /*0010*/  S2R R0, SR_CTAID.X ;  /* 0x0000000000007919 */ /* 0x000e220000002500 */
[----:B------:R-:W0:Y:S01]  /*0020*/  LDCU UR4, c[0x0][0x360] ;  /* 0x00006c00ff0477ac */ /* 0x000e220008000800 */
[----:B------:R-:W0:Y:S01]  /*0030*/  S2R R3, SR_TID.X ;  /* 0x0000000000037919 */ /* 0x000e220000002100 */
[----:B------:R-:W1:Y:S01]  /*0040*/  LDCU UR5, c[0x0][0x398] ;  /* 0x00007300ff0577ac */ /* 0x000e620008000800 */
[----:B0-----:R-:W-:-:S05]  /*0050*/  IMAD R0, R0, UR4, R3 ;  /* 0x0000000400007c24 */ /* 0x001fca000f8e0203 */
[----:B-1----:R-:W-:-:S13]  /*0060*/  ISETP.GE.AND P0, PT, R0, UR5, PT ;  /* 0x0000000500007c0c */ /* 0x002fda000bf06270 */
[----:B------:R-:W-:Y:S05]  /*0070*/  @P0 EXIT ;  /* 0x000000000000094d */ /* 0x000fea0003800000 */
[----:B------:R-:W0:Y:S01]  /*0080*/  LDC.64 R2, c[0x0][0x390] ;  /* 0x0000e400ff027b82 */ /* 0x000e220000000a00 */
[----:B------:R-:W1:Y:S01]  /*0090*/  LDCU.64 UR4, c[0x0][0x358] ;  /* 0x00006b00ff0477ac */ /* 0x000e620008000a00 */
[----:B------:R-:W-:-:S06]  /*00a0*/  IMAD.SHL.U32 R5, R0, 0x4, RZ ;  /* 0x0000000400057824 */ /* 0x000fcc00078e00ff */
[----:B------:R-:W2:Y:S01]  /*00b0*/  LDC.64 R26, c[0x0][0x380] ;  /* 0x0000e000ff1a7b82 */ /* 0x000ea20000000a00 */
[----:B0-----:R-:W-:-:S05]  /*00c0*/  IMAD.WIDE R2, R5, 0x4, R2 ;  /* 0x0000000405027825 */ /* 0x001fca00078e0202 */
[----:B-1----:R-:W3:Y:S04]  /*00d0*/  LDG.E R5, desc[UR4][R2.64+0xc] ;  /* 0x00000c0402057981 */ /* 0x002ee8000c1e1900 */
[----:B------:R-:W4:Y:S04]  /*00e0*/  LDG.E R7, desc[UR4][R2.64+0x4] ;  /* 0x0000040402077981 */ /* 0x000f28000c1e1900 */
[----:B------:R-:W5:Y:S04]  /*00f0*/  LDG.E R6, desc[UR4][R2.64+0x8] ;  /* 0x0000080402067981 */ /* 0x000f68000c1e1900 */
[----:B------:R-:W2:Y:S01]  /*0100*/  LDG.E R4, desc[UR4][R2.64] ;  /* 0x0000000402047981 */ /* 0x000ea2000c1e1900 */
[----:B---3--:R-:W-:-:S02]  /*0110*/  IMAD R23, R5, 0x3, RZ ;  /* 0x0000000305177824 */ /* 0x008fc400078e02ff */
[----:B----4-:R-:W-:Y:S02]  /*0120*/  IMAD R7, R7, 0x3, RZ ;  /* 0x0000000307077824 */ /* 0x010fe400078e02ff */
[----:B-----5:R-:W-:Y:S02]  /*0130*/  IMAD R29, R6, 0x3, RZ ;  /* 0x00000003061d7824 */ /* 0x020fe400078e02ff */
[----:B--2---:R-:W-:-:S04]  /*0140*/  IMAD.WIDE R22, R23, 0x8, R26 ;  /* 0x0000000817167825 */ /* 0x004fc800078e021a */
[----:B------:R-:W-:Y:S01]  /*0150*/  IMAD R5, R4, 0x3, RZ ;  /* 0x0000000304057824 */ /* 0x000fe200078e02ff */
[----:B------:R-:W2:Y:S01]  /*0160*/  LDG.E.64 R2, desc[UR4][R22.64+0x10] ;  /* 0x0000100416027981 */ /* 0x000ea2000c1e1b00 */
[----:B------:R-:W-:-:S04]  /*0170*/  IMAD.WIDE R20, R7, 0x8, R26 ;  /* 0x0000000807147825 */ /* 0x000fc800078e021a */
[--C-:B------:R-:W-:Y:S01]  /*0180*/  IMAD.WIDE R28, R29, 0x8, R26.reuse ;  /* 0x000000081d1c7825 */ /* 0x100fe200078e021a */
[----:B------:R-:W2:Y:S03]  /*0190*/  LDG.E.64 R12, desc[UR4][R20.64+0x10] ;  /* 0x00001004140c7981 */ /* 0x000ea6000c1e1b00 */
[----:B------:R-:W-:Y:S01]  /*01a0*/  IMAD.WIDE R26, R5, 0x8, R26 ;  /* 0x00000008051a7825 */ /* 0x000fe200078e021a */
[----:B------:R-:W3:Y:S04]  /*01b0*/  LDG.E.64 R14, desc[UR4][R28.64+0x8] ;  /* 0x000008041c0e7981 */ /* 0x000ee8000c1e1b00 */
[----:B------:R-:W3:Y:S04]  /*01c0*/  LDG.E.64 R4, desc[UR4][R22.64+0x8] ;  /* 0x0000080416047981 */ /* 0x000ee8000c1e1b00 */
[----:B------:R-:W4:Y:S04]  /*01d0*/  LDG.E.64 R16, desc[UR4][R20.64] ;  /* 0x0000000414107981 */ /* 0x000f28000c1e1b00 */
[----:B------:R-:W5:Y:S04]  /*01e0*/  LDG.E.64 R18, desc[UR4][R28.64] ;  /* 0x000000041c127981 */ /* 0x000f68000c1e1b00 */
[----:B------:R-:W4:Y:S04]  /*01f0*/  LDG.E.64 R22, desc[UR4][R22.64] ;  /* 0x0000000416167981 */ /* 0x000f28000c1e1b00 */
[----:B------:R-:W5:Y:S04]  /*0200*/  LDG.E.64 R24, desc[UR4][R26.64] ;  /* 0x000000041a187981 */ /* 0x000f68000c1e1b00 */
[----:B------:R-:W5:Y:S04]  /*0210*/  LDG.E.64 R6, desc[UR4][R28.64+0x10] ;  /* 0x000010041c067981 */ /* 0x000f68000c1e1b00 */
[----:B------:R-:W5:Y:S04]  /*0220*/  LDG.E.64 R20, desc[UR4][R20.64+0x8] ;  /* 0x0000080414147981 */ /* 0x000f68000c1e1b00 */
[----:B------:R-:W5:Y:S04]  /*0230*/  LDG.E.64 R8, desc[UR4][R26.64+0x8] ;  /* 0x000008041a087981 */ /* 0x000f68000c1e1b00 */
[----:B------:R-:W5:Y:S01]  /*0240*/  LDG.E.64 R10, desc[UR4][R26.64+0x10] ;  /* 0x000010041a0a7981 */ /* 0x000f62000c1e1b00 */
[----:B------:R-:W-:Y:S01]  /*0250*/  BSSY.RECONVERGENT B0, `(.L_x_0) ;  /* 0x0000025000007945 */ /* 0x000fe20003800200 */
[----:B--2---:R-:W-:-:S02]  /*0260*/  DADD R12, R12, -R2 ;  /* 0x000000000c0c7229 */ /* 0x004fc40000000802 */
[----:B---3--:R-:W-:Y:S02]  /*0270*/  DADD R14, -R4, R14 ;  /* 0x00000000040e7229 */ /* 0x008fe4000000010e */
[----:B----4-:R-:W-:Y:S02]  /*0280*/  DADD R16, R16, -R22 ;  /* 0x0000000010107229 */ /* 0x010fe40000000816 */
[C---:B-----5:R-:W-:Y:S02]  /*0290*/  DADD R18, -R22.reuse, R18 ;  /* 0x0000000016127229 */ /* 0x060fe40000000112 */
[----:B------:R-:W-:Y:S02]  /*02a0*/  DADD R22, -R22, R24 ;  /* 0x0000000016167229 */ /* 0x000fe40000000118 */
[----:B------:R-:W-:Y:S02]  /*02b0*/  DMUL R24, R12, R14 ;  /* 0x0000000e0c187228 */ /* 0x000fe40000000000 */
[----:B------:R-:W-:-:S02]  /*02c0*/  DADD R6, -R2, R6 ;  /* 0x0000000002067229 */ /* 0x000fc40000000106 */
[----:B------:R-:W-:-:S06]  /*02d0*/  DADD R20, R20, -R4 ;  /* 0x0000000014147229 */ /* 0x000fcc0000000804 */
[-C--:B------:R-:W-:Y:S02]  /*02e0*/  DMUL R28, R16, R6.reuse ;  /* 0x00000006101c7228 */ /* 0x080fe40000000000 */
[C---:B------:R-:W-:Y:S01]  /*02f0*/  DFMA R24, R20.reuse, R6, -R24 ;  /* 0x000000061418722b */ /* 0x040fe20000000818 */
[----:B------:R-:W0:Y:S01]  /*0300*/  MUFU.RCP64H R7, 6 ;  /* 0x4018000000077908 */ /* 0x000e220000001800 */
[----:B------:R-:W-:Y:S01]  /*0310*/  DMUL R20, R20, R18 ;  /* 0x0000001214147228 */ /* 0x000fe20000000000 */
[----:B------:R-:W-:-:S03]  /*0320*/  IMAD.MOV.U32 R6, RZ, RZ, 0x1 ;  /* 0x00000001ff067424 */ /* 0x000fc600078e00ff */
[----:B------:R-:W-:Y:S01]  /*0330*/  DFMA R12, R12, R18, -R28 ;  /* 0x000000120c0c722b */ /* 0x000fe2000000081c */
[----:B------:R-:W-:Y:S02]  /*0340*/  IMAD.MOV.U32 R18, RZ, RZ, 0x0 ;  /* 0x00000000ff127424 */ /* 0x000fe400078e00ff */
[----:B------:R-:W-:Y:S01]  /*0350*/  IMAD.MOV.U32 R19, RZ, RZ, 0x40180000 ;  /* 0x40180000ff137424 */ /* 0x000fe200078e00ff */
[----:B------:R-:W-:-:S05]  /*0360*/  DFMA R22, R24, R22, RZ ;  /* 0x000000161816722b */ /* 0x000fca00000000ff */
[----:B0-----:R-:W-:-:S08]  /*0370*/  DFMA R24, R6, -R18, 1 ;  /* 0x3ff000000618742b */ /* 0x001fd00000000812 */
[----:B------:R-:W-:Y:S02]  /*0380*/  DFMA R24, R24, R24, R24 ;  /* 0x000000181818722b */ /* 0x000fe40000000018 */
[----:B------:R-:W-:-:S06]  /*0390*/  DADD R8, -R4, R8 ;  /* 0x0000000004087229 */ /* 0x000fcc0000000108 */
[----:B------:R-:W-:Y:S02]  /*03a0*/  DFMA R6, R6, R24, R6 ;  /* 0x000000180606722b */ /* 0x000fe40000000006 */
[----:B------:R-:W-:Y:S02]  /*03b0*/  DFMA R20, R16, R14, -R20 ;  /* 0x0000000e1014722b */ /* 0x000fe40000000814 */
[----:B------:R-:W-:Y:S02]  /*03c0*/  DFMA R8, R12, R8, R22 ;  /* 0x000000080c08722b */ /* 0x000fe40000000016 */
[----:B------:R-:W-:Y:S02]  /*03d0*/  DADD R10, -R2, R10 ;  /* 0x00000000020a7229 */ /* 0x000fe4000000010a */
[----:B------:R-:W-:-:S06]  /*03e0*/  DFMA R18, R6, -R18, 1 ;  /* 0x3ff000000612742b */ /* 0x000fcc0000000812 */
[----:B------:R-:W-:Y:S02]  /*03f0*/  DFMA R8, R20, R10, R8 ;  /* 0x0000000a1408722b */ /* 0x000fe40000000008 */
[----:B------:R-:W-:-:S08]  /*0400*/  DFMA R18, R6, R18, R6 ;  /* 0x000000120612722b */ /* 0x000fd00000000006 */
[----:B------:R-:W-:-:S08]  /*0410*/  DMUL R2, R8, R18 ;  /* 0x0000001208027228 */ /* 0x000fd00000000000 */
[----:B------:R-:W-:-:S08]  /*0420*/  DFMA R4, R2, -6, R8 ;  /* 0xc01800000204782b */ /* 0x000fd00000000008 */
[----:B------:R-:W-:Y:S01]  /*0430*/  DFMA R2, R18, R4, R2 ;  /* 0x000000041202722b */ /* 0x000fe20000000002 */
[----:B------:R-:W-:-:S09]  /*0440*/  FSETP.GEU.AND P1, PT, |R9|, 6.5827683646048100446e-37, PT ;  /* 0x036000000900780b */ /* 0x000fd20003f2e200 */
[----:B------:R-:W-:-:S05]  /*0450*/  FFMA R4, RZ, 2.375, R3 ;  /* 0x40180000ff047823 */ /* 0x000fca0000000003 */
[----:B------:R-:W-:-:S13]  /*0460*/  FSETP.GT.AND P0, PT, |R4|, 1.469367938527859385e-39, PT ;  /* 0x001000000400780b */ /* 0x000fda0003f04200 */
[----:B------:R-:W-:Y:S05]  /*0470*/  @P0 BRA P1, `(.L_x_1) ;  /* 0x0000000000080947 */ /* 0x000fea0000800000 */
[----:B------:R-:W-:-:S07]  /*0480*/  MOV R6, 0x4a0 ;  /* 0x000004a000067802 */ /* 0x000fce0000000f00 */
[----:B------:R-:W-:Y:S05]  /*0490*/  CALL.REL.NOINC `($__internal_0_$__cuda_sm20_div_rn_f64_full) ;  /* 0x0000000000187944 */ /* 0x000fea0003c00000 */
.L_x_1:
[----:B------:R-:W-:Y:S05]  /*04a0*/  BSYNC.RECONVERGENT B0 ;  /* 0x0000000000007941 */ /* 0x000fea0003800200 */
.L_x_0:
[----:B------:R-:W0:Y:S01]  /*04b0*/  LDC.64 R4, c[0x0][0x3a0] ;  /* 0x0000e800ff047b82 */ /* 0x000e220000000a00 */
[----:B------:R-:W-:Y:S01]  /*04c0*/  DADD R6, -RZ, |R2| ;  /* 0x00000000ff067229 */ /* 0x000fe20000000502 */
[----:B0-----:R-:W-:-:S06]  /*04d0*/  IMAD.WIDE R2, R0, 0x8, R4 ;  /* 0x0000000800027825 */ /* 0x001fcc00078e0204 */
[----:B------:R-:W-:Y:S01]  /*04e0*/  STG.E.64 desc[UR4][R2.64], R6 ;  /* 0x0000000602007986 */ /* 0x000fe2000c101b04 */
[----:B------:R-:W-:Y:S05]  /*04f0*/  EXIT ;  /* 0x000000000000794d */ /* 0x000fea0003800000 */
        .weak           $__internal_0_$__cuda_sm20_div_rn_f64_full
        .type           $__internal_0_$__cuda_sm20_div_rn_f64_full,@function
        .size           $__internal_0_$__cuda_sm20_div_rn_f64_full,(.L_x_7 - $__internal_0_$__cuda_sm20_div_rn_f64_full)
$__internal_0_$__cuda_sm20_div_rn_f64_full:
[----:B------:R-:W-:Y:S01]  /*0500*/  IMAD.MOV.U32 R3, RZ, RZ, 0x3ff80000 ;  /* 0x3ff80000ff037424 */ /* 0x000fe200078e00ff */
[----:B------:R-:W-:Y:S01]  /*0510*/  MOV R2, 0x0 ;  /* 0x0000000000027802 */ /* 0x000fe20000000f00 */
[----:B------:R-:W-:Y:S01]  /*0520*/  IMAD.MOV.U32 R10, RZ, RZ, 0x1 ;  /* 0x00000001ff0a7424 */ /* 0x000fe200078e00ff */
[----:B------:R-:W-:Y:S01]  /*0530*/  MOV R19, 0x40100000 ;  /* 0x4010000000137802 */ /* 0x000fe20000000f00 */
[----:B------:R-:W0:Y:S01]  /*0540*/  MUFU.RCP64H R11, R3 ;  /* 0x00000003000b7308 */ /* 0x000e220000001800 */
[----:B------:R-:W-:Y:S01]  /*0550*/  IMAD.MOV.U32 R5, RZ, RZ, R9 ;  /* 0x000000ffff057224 */ /* 0x000fe200078e0009 */
[----:B------:R-:W-:Y:S01]  /*0560*/  BSSY.RECONVERGENT B1, `(.L_x_2) ;  /* 0x0000047000017945 */ /* 0x000fe20003800200 */
[----:B------:R-:W-:Y:S01]  /*0570*/  IMAD.MOV.U32 R4, RZ, RZ, R8 ;  /* 0x000000ffff047224 */ /* 0x000fe200078e0008 */
[----:B------:R-:W-:Y:S01]  /*0580*/  MOV R8, 0x1ca00000 ;  /* 0x1ca0000000087802 */ /* 0x000fe20000000f00 */
[----:B------:R-:W-:Y:S01]  /*0590*/  VIADD R20, R19, 0xffffffff ;  /* 0xffffffff13147836 */ /* 0x000fe20000000000 */
[----:B------:R-:W-:-:S02]  /*05a0*/  FSETP.GEU.AND P1, PT, |R5|, 1.469367938527859385e-39, PT ;  /* 0x001000000500780b */ /* 0x000fc40003f2e200 */
[----:B------:R-:W-:-:S04]  /*05b0*/  LOP3.LUT R7, R5, 0x7ff00000, RZ, 0xc0, !PT ;  /* 0x7ff0000005077812 */ /* 0x000fc800078ec0ff */
[----:B------:R-:W-:Y:S01]  /*05c0*/  ISETP.GE.U32.AND P0, PT, R7, 0x40100000, PT ;  /* 0x401000000700780c */ /* 0x000fe20003f06070 */
[----:B------:R-:W-:Y:S01]  /*05d0*/  IMAD.MOV.U32 R18, RZ, RZ, R7 ;  /* 0x000000ffff127224 */ /* 0x000fe200078e0007 */
[----:B0-----:R-:W-:-:S08]  /*05e0*/  DFMA R12, R10, -R2, 1 ;  /* 0x3ff000000a0c742b */ /* 0x001fd00000000802 */
[----:B------:R-:W-:-:S08]  /*05f0*/  DFMA R12, R12, R12, R12 ;  /* 0x0000000c0c0c722b */ /* 0x000fd0000000000c */
[----:B------:R-:W-:Y:S01]  /*0600*/  DFMA R14, R10, R12, R10 ;  /* 0x0000000c0a0e722b */ /* 0x000fe2000000000a */
[----:B------:R-:W-:Y:S01]  /*0610*/  SEL R13, R8, 0x63400000, !P0 ;  /* 0x63400000080d7807 */ /* 0x000fe20004000000 */
[----:B------:R-:W-:-:S03]  /*0620*/  IMAD.MOV.U32 R8, RZ, RZ, R4 ;  /* 0x000000ffff087224 */ /* 0x000fc600078e0004 */
[C-C-:B------:R-:W-:Y:S02]  /*0630*/  @!P1 LOP3.LUT R10, R13.reuse, 0x80000000, R5.reuse, 0xf8, !PT ;  /* 0x800000000d0a9812 */ /* 0x140fe400078ef805 */
[----:B------:R-:W-:Y:S01]  /*0640*/  LOP3.LUT R9, R13, 0x800fffff, R5, 0xf8, !PT ;  /* 0x800fffff0d097812 */ /* 0x000fe200078ef805 */
[----:B------:R-:W-:Y:S01]  /*0650*/  DFMA R16, R14, -R2, 1 ;  /* 0x3ff000000e10742b */ /* 0x000fe20000000802 */
[----:B------:R-:W-:Y:S01]  /*0660*/  @!P1 LOP3.LUT R11, R10, 0x100000, RZ, 0xfc, !PT ;  /* 0x001000000a0b9812 */ /* 0x000fe200078efcff */
[----:B------:R-:W-:-:S06]  /*0670*/  @!P1 IMAD.MOV.U32 R10, RZ, RZ, RZ ;  /* 0x000000ffff0a9224 */ /* 0x000fcc00078e00ff */
[----:B------:R-:W-:Y:S02]  /*0680*/  @!P1 DFMA R8, R8, 2, -R10 ;  /* 0x400000000808982b */ /* 0x000fe4000000080a */
[----:B------:R-:W-:-:S08]  /*0690*/  DFMA R16, R14, R16, R14 ;  /* 0x000000100e10722b */ /* 0x000fd0000000000e */
[----:B------:R-:W-:Y:S01]  /*06a0*/  @!P1 LOP3.LUT R18, R9, 0x7ff00000, RZ, 0xc0, !PT ;  /* 0x7ff0000009129812 */ /* 0x000fe200078ec0ff */
[----:B------:R-:W-:-:S04]  /*06b0*/  DMUL R10, R16, R8 ;  /* 0x00000008100a7228 */ /* 0x000fc80000000000 */
[----:B------:R-:W-:-:S04]  /*06c0*/  VIADD R12, R18, 0xffffffff ;  /* 0xffffffff120c7836 */ /* 0x000fc80000000000 */
[----:B------:R-:W-:Y:S01]  /*06d0*/  DFMA R14, R10, -R2, R8 ;  /* 0x800000020a0e722b */ /* 0x000fe20000000008 */
[----:B------:R-:W-:-:S04]  /*06e0*/  ISETP.GT.U32.AND P0, PT, R12, 0x7feffffe, PT ;  /* 0x7feffffe0c00780c */ /* 0x000fc80003f04070 */
[----:B------:R-:W-:-:S03]  /*06f0*/  ISETP.GT.U32.OR P0, PT, R20, 0x7feffffe, P0 ;  /* 0x7feffffe1400780c */ /* 0x000fc60000704470 */
[----:B------:R-:W-:-:S10]  /*0700*/  DFMA R10, R16, R14, R10 ;  /* 0x0000000e100a722b */ /* 0x000fd4000000000a */
[----:B------:R-:W-:Y:S05]  /*0710*/  @P0 BRA `(.L_x_3) ;  /* 0x0000000000680947 */ /* 0x000fea0003800000 */
[----:B------:R-:W-:-:S05]  /*0720*/  IMAD.MOV.U32 R4, RZ, RZ, 0x40100000 ;  /* 0x40100000ff047424 */ /* 0x000fca00078e00ff */
[----:B------:R-:W-:-:S04]  /*0730*/  VIADDMNMX R7, R7, -R4, 0xb9600000, !PT ;  /* 0xb960000007077446 */ /* 0x000fc80007800904 */
[----:B------:R-:W-:-:S04]  /*0740*/  VIMNMX R4, PT, PT, R7, 0x46a00000, PT ;  /* 0x46a0000007047848 */ /* 0x000fc80003fe0100 */
[----:B------:R-:W-:Y:S01]  /*0750*/  IADD3 R7, PT, PT, -R13, R4, RZ ;  /* 0x000000040d077210 */ /* 0x000fe20007ffe1ff */
[----:B------:R-:W-:-:S04]  /*0760*/  IMAD.MOV.U32 R4, RZ, RZ, RZ ;  /* 0x000000ffff047224 */ /* 0x000fc800078e00ff */
[----:B------:R-:W-:-:S06]  /*0770*/  VIADD R5, R7, 0x7fe00000 ;  /* 0x7fe0000007057836 */ /* 0x000fcc0000000000 */
[----:B------:R-:W-:-:S10]  /*0780*/  DMUL R12, R10, R4 ;  /* 0x000000040a0c7228 */ /* 0x000fd40000000000 */
[----:B------:R-:W-:-:S13]  /*0790*/  FSETP.GTU.AND P0, PT, |R13|, 1.469367938527859385e-39, PT ;  /* 0x001000000d00780b */ /* 0x000fda0003f0c200 */
[----:B------:R-:W-:Y:S05]  /*07a0*/  @P0 BRA `(.L_x_4) ;  /* 0x0000000000880947 */ /* 0x000fea0003800000 */
[----:B------:R-:W-:Y:S01]  /*07b0*/  DFMA R2, R10, -R2, R8 ;  /* 0x800000020a02722b */ /* 0x000fe20000000008 */
[----:B------:R-:W-:-:S09]  /*07c0*/  IMAD.MOV.U32 R4, RZ, RZ, RZ ;  /* 0x000000ffff047224 */ /* 0x000fd200078e00ff */
[C---:B------:R-:W-:Y:S02]  /*07d0*/  FSETP.NEU.AND P0, PT, R3.reuse, RZ, PT ;  /* 0x000000ff0300720b */ /* 0x040fe40003f0d000 */
[----:B------:R-:W-:-:S04]  /*07e0*/  LOP3.LUT R2, R3, 0x40180000, RZ, 0x3c, !PT ;  /* 0x4018000003027812 */ /* 0x000fc800078e3cff */
[----:B------:R-:W-:-:S04]  /*07f0*/  LOP3.LUT R9, R2, 0x80000000, RZ, 0xc0, !PT ;  /* 0x8000000002097812 */ /* 0x000fc800078ec0ff */
[----:B------:R-:W-:-:S03]  /*0800*/  LOP3.LUT R5, R9, R5, RZ, 0xfc, !PT ;  /* 0x0000000509057212 */ /* 0x000fc600078efcff */
[----:B------:R-:W-:Y:S05]  /*0810*/  @!P0 BRA `(.L_x_4) ;  /* 0x00000000006c8947 */ /* 0x000fea0003800000 */
[C---:B------:R-:W-:Y:S01]  /*0820*/  IADD3 R3, PT, PT, -R7.reuse, RZ, RZ ;  /* 0x000000ff07037210 */ /* 0x040fe20007ffe1ff */
[----:B------:R-:W-:Y:S01]  /*0830*/  IMAD.MOV.U32 R2, RZ, RZ, RZ ;  /* 0x000000ffff027224 */ /* 0x000fe200078e00ff */
[----:B------:R-:W-:Y:S01]  /*0840*/  DMUL.RP R4, R10, R4 ;  /* 0x000000040a047228 */ /* 0x000fe20000008000 */
[----:B------:R-:W-:-:S04]  /*0850*/  IADD3 R7, PT, PT, -R7, -0x43300000, RZ ;  /* 0xbcd0000007077810 */ /* 0x000fc80007ffe1ff */
[----:B------:R-:W-:-:S05]  /*0860*/  DFMA R2, R12, -R2, R10 ;  /* 0x800000020c02722b */ /* 0x000fca000000000a */
[----:B------:R-:W-:-:S05]  /*0870*/  LOP3.LUT R9, R5, R9, RZ, 0x3c, !PT ;  /* 0x0000000905097212 */ /* 0x000fca00078e3cff */
[----:B------:R-:W-:-:S04]  /*0880*/  FSETP.NEU.AND P0, PT, |R3|, R7, PT ;  /* 0x000000070300720b */ /* 0x000fc80003f0d200 */
[----:B------:R-:W-:Y:S02]  /*0890*/  FSEL R12, R4, R12, !P0 ;  /* 0x0000000c040c7208 */ /* 0x000fe40004000000 */
[----:B------:R-:W-:Y:S01]  /*08a0*/  FSEL R13, R9, R13, !P0 ;  /* 0x0000000d090d7208 */ /* 0x000fe20004000000 */
[----:B------:R-:W-:Y:S06]  /*08b0*/  BRA `(.L_x_4) ;  /* 0x0000000000447947 */ /* 0x000fec0003800000 */
.L_x_3:
[----:B------:R-:W-:-:S14]  /*08c0*/  DSETP.NAN.AND P0, PT, R4, R4, PT ;  /* 0x000000040400722a */ /* 0x000fdc0003f08000 */
[----:B------:R-:W-:Y:S05]  /*08d0*/  @P0 BRA `(.L_x_5) ;  /* 0x0000000000340947 */ /* 0x000fea0003800000 */
[----:B------:R-:W-:Y:S01]  /*08e0*/  ISETP.NE.AND P0, PT, R18, R19, PT ;  /* 0x000000131200720c */ /* 0x000fe20003f05270 */
[----:B------:R-:W-:Y:S02]  /*08f0*/  IMAD.MOV.U32 R12, RZ, RZ, 0x0 ;  /* 0x00000000ff0c7424 */ /* 0x000fe400078e00ff */
[----:B------:R-:W-:-:S10]  /*0900*/  IMAD.MOV.U32 R13, RZ, RZ, -0x80000 ;  /* 0xfff80000ff0d7424 */ /* 0x000fd400078e00ff */
[----:B------:R-:W-:Y:S05]  /*0910*/  @!P0 BRA `(.L_x_4) ;  /* 0x00000000002c8947 */ /* 0x000fea0003800000 */
[----:B------:R-:W-:Y:S02]  /*0920*/  ISETP.NE.AND P0, PT, R18, 0x7ff00000, PT ;  /* 0x7ff000001200780c */ /* 0x000fe40003f05270 */
[----:B------:R-:W-:Y:S02]  /*0930*/  LOP3.LUT R4, R5, 0x40180000, RZ, 0x3c, !PT ;  /* 0x4018000005047812 */ /* 0x000fe400078e3cff */
[----:B------:R-:W-:Y:S02]  /*0940*/  ISETP.EQ.OR P0, PT, R19, RZ, !P0 ;  /* 0x000000ff1300720c */ /* 0x000fe40004702670 */
[----:B------:R-:W-:-:S11]  /*0950*/  LOP3.LUT R13, R4, 0x80000000, RZ, 0xc0, !PT ;  /* 0x80000000040d7812 */ /* 0x000fd600078ec0ff */
[----:B------:R-:W-:Y:S02]  /*0960*/  @P0 LOP3.LUT R2, R13, 0x7ff00000, RZ, 0xfc, !PT ;  /* 0x7ff000000d020812 */ /* 0x000fe400078efcff */
[----:B------:R-:W-:Y:S01]  /*0970*/  @!P0 MOV R12, RZ ;  /* 0x000000ff000c8202 */ /* 0x000fe20000000f00 */
[----:B------:R-:W-:Y:S02]  /*0980*/  @P0 IMAD.MOV.U32 R12, RZ, RZ, RZ ;  /* 0x000000ffff0c0224 */ /* 0x000fe400078e00ff */
[----:B------:R-:W-:Y:S01]  /*0990*/  @P0 IMAD.MOV.U32 R13, RZ, RZ, R2 ;  /* 0x000000ffff0d0224 */ /* 0x000fe200078e0002 */
[----:B------:R-:W-:Y:S06]  /*09a0*/  BRA `(.L_x_4) ;  /* 0x0000000000087947 */ /* 0x000fec0003800000 */
.L_x_5:
[----:B------:R-:W-:Y:S01]  /*09b0*/  LOP3.LUT R13, R5, 0x80000, RZ, 0xfc, !PT ;  /* 0x00080000050d7812 */ /* 0x000fe200078efcff */
[----:B------:R-:W-:-:S07]  /*09c0*/  IMAD.MOV.U32 R12, RZ, RZ, R4 ;  /* 0x000000ffff0c7224 */ /* 0x000fce00078e0004 */
.L_x_4:
[----:B------:R-:W-:Y:S05]  /*09d0*/  BSYNC.RECONVERGENT B1 ;  /* 0x0000000000017941 */ /* 0x000fea0003800200 */
.L_x_2:
[----:B------:R-:W-:Y:S01]  /*09e0*/  IMAD.MOV.U32 R7, RZ, RZ, 0x0 ;  /* 0x00000000ff077424 */ /* 0x000fe200078e00ff */
[----:B------:R-:W-:Y:S01]  /*09f0*/  MOV R2, R12 ;  /* 0x0000000c00027202 */ /* 0x000fe20000000f00 */
[----:B------:R-:W-:Y:S02]  /*0a00*/  IMAD.MOV.U32 R3, RZ, RZ, R13 ;  /* 0x000000ffff037224 */ /* 0x000fe400078e000d */
[----:B------:R-:W-:Y:S05]  /*0a10*/  RET.REL.NODEC R6 `(_Z10tet_volumePdiPiiS_) ;  /* 0xfffffff406787950 */ /* 0x000fea0003c3ffff */
.L_x_6:
[----:B------:R-:W-:-:S00]  /*0a20*/  BRA `(.L_x_6) ;  /* 0xfffffffc00fc7947 */ /* 0x000fc0000383ffff */
[----:B------:R-:W-:-:S00]  /*0a30*/  NOP ;  /* 0x0000000000007918 */ /* 0x000fc00000000000 */
        /* <DEDUP_REMOVED lines=12> */
.L_x_7:


//--------------------- .nv.shared.reserved.0     --------------------------
	.section	.nv.shared.reserved.0,"aw",@nobits
	.weak		__nv_reservedSMEM_offset_0_alias
	.size		__nv_reservedSMEM_offset_0_alias, 0, 64
	.other		__nv_reservedSMEM_offset_0_alias,@"STO_CUDA_RESERVED_SHARED STV_DEFAULT"
__nv_reservedSMEM_offset_0_alias:
	.zero		0
	.zero		64


//--------------------- .nv.constant0._Z10tet_volumePdiPiiS_ --------------------------
	.section	.nv.constant0._Z10tet_volumePdiPiiS_,"a",@progbits
	.sectionflags	@""
	.align	4
.nv.constant0._Z10tet_volumePdiPiiS_:
	.zero		936


//--------------------- SYMBOLS --------------------------

	.type		.nv.reservedSmem.offset0,@object
	.size		.nv.reservedSmem.offset0,0x4
